//
// Generated by NVIDIA NVVM Compiler
//
// Compiler Build ID: CL-36424714
// Cuda compilation tools, release 13.0, V13.0.88
// Based on NVVM 20.0.0
//

.version 9.0
.target sm_100
.address_size 64

	// .globl	_Z17thread_divergencev

.visible .entry _Z17thread_divergencev()
{


	ret;

}


// ===== COMPILED SASS (sm_100) =====

	.target	sm_100

	.elftype	@"ET_EXEC"


//--------------------- .note.nv.tkinfo           --------------------------
	.section	.note.nv.tkinfo,"",@"SHT_NOTE"
	.sectionflags	@"SHF_NOTE_NV_TKINFO"
	.tkinfo
        /*0018*/ 	.word	0x00000002
        /*0030*/ 	.string	""
        /*0030*/ 	.string	"ptxas"
        /*0030*/ 	.string	"Cuda compilation tools, release 13.0, V13.0.88"
        /*0030*/ 	.string	"Build cuda_13.0.r13.0/compiler.36424714_0"
        /*0030*/ 	.string	"-arch sm_100 -m 64 "



//--------------------- .note.nv.cuinfo           --------------------------
	.section	.note.nv.cuinfo,"",@"SHT_NOTE"
	.sectionflags	@"SHF_NOTE_NV_CUINFO"
        /*0018*/ 	.short	0x0002
        /*001a*/ 	.short	0x0064
        /*001c*/ 	.short	0x0082
	.zero		2


//--------------------- .nv.info                  --------------------------
	.section	.nv.info,"",@"SHT_CUDA_INFO"
	.align	4


	//----- nvinfo : EIATTR_REGCOUNT
	.align		4
        /*0000*/ 	.byte	0x04, 0x2f
        /*0002*/ 	.short	(.L_1 - .L_0)
	.align		4
.L_0:
        /*0004*/ 	.word	index@(_Z17thread_divergencev)
        /*0008*/ 	.word	0x00000004


	//----- nvinfo : EIATTR_FRAME_SIZE
	.align		4
.L_1:
        /*000c*/ 	.byte	0x04, 0x11
        /*000e*/ 	.short	(.L_3 - .L_2)
	.align		4
.L_2:
        /*0010*/ 	.word	index@(_Z17thread_divergencev)
        /*0014*/ 	.word	0x00000000


	//----- nvinfo : EIATTR_MIN_STACK_SIZE
	.align		4
.L_3:
        /*0018*/ 	.byte	0x04, 0x12
        /*001a*/ 	.short	(.L_5 - .L_4)
	.align		4
.L_4:
        /*001c*/ 	.word	index@(_Z17thread_divergencev)
        /*0020*/ 	.word	0x00000000
.L_5:


//--------------------- .nv.compat                --------------------------
	.section	.nv.compat,"",@"SHT_CUDA_COMPAT_INFO"
	.align	4
        /*0000*/ 	.byte	0x02, 0x09, 0x00, 0x00, 0x02, 0x02, 0x01, 0x00, 0x02, 0x05, 0x05, 0x00, 0x03, 0x07, 0x01, 0x01
        /*0010*/ 	.byte	0x02, 0x03, 0x00, 0x00, 0x02, 0x06, 0x01, 0x00, 0x04, 0x0b, 0x08, 0x00, 0x09, 0x00, 0x00, 0x00
        /*0020*/ 	.byte	0x00, 0x00, 0x00, 0x00


//--------------------- .nv.info._Z17thread_divergencev --------------------------
	.section	.nv.info._Z17thread_divergencev,"",@"SHT_CUDA_INFO"
	.sectionflags	@""
	.align	4


	//----- nvinfo : EIATTR_CUDA_API_VERSION
	.align		4
        /*0000*/ 	.byte	0x04, 0x37
        /*0002*/ 	.short	(.L_7 - .L_6)
.L_6:
        /*0004*/ 	.word	0x00000082


	//----- nvinfo : EIATTR_SPARSE_MMA_MASK
	.align		4
.L_7:
        /*0008*/ 	.byte	0x03, 0x50
        /*000a*/ 	.short	0x0000


	//----- nvinfo : EIATTR_MAXREG_COUNT
	.align		4
        /*000c*/ 	.byte	0x03, 0x1b
        /*000e*/ 	.short	0x00ff


	//----- nvinfo : EIATTR_MERCURY_ISA_VERSION
	.align		4
        /*0010*/ 	.byte	0x03, 0x5f
        /*0012*/ 	.short	0x0101


	//----- nvinfo : EIATTR_VRC_CTA_INIT_COUNT
	.align		4
        /*0014*/ 	.byte	0x02, 0x4a
	.zero		1
	.zero		1


	//----- nvinfo : EIATTR_EXIT_INSTR_OFFSETS
	.align		4
        /*0018*/ 	.byte	0x04, 0x1c
        /*001a*/ 	.short	(.L_9 - .L_8)


	//   ....[0]....
.L_8:
        /*001c*/ 	.word	0x00000010


	//----- nvinfo : EIATTR_SW_WAR
	.align		4
.L_9:
        /*0020*/ 	.byte	0x04, 0x36
        /*0022*/ 	.short	(.L_11 - .L_10)
.L_10:
        /*0024*/ 	.word	0x00000008
.L_11:


//--------------------- .nv.callgraph             --------------------------
	.section	.nv.callgraph,"",@"SHT_CUDA_CALLGRAPH"
	.align	4
	.sectionentsize	8
	.align		4
        /*0000*/ 	.word	0x00000000
	.align		4
        /*0004*/ 	.word	0xffffffff
	.align		4
        /*0008*/ 	.word	0x00000000
	.align		4
        /*000c*/ 	.word	0xfffffffe
	.align		4
        /*0010*/ 	.word	0x00000000
	.align		4
        /*0014*/ 	.word	0xfffffffd
	.align		4
        /*0018*/ 	.word	0x00000000
	.align		4
        /*001c*/ 	.word	0xfffffffc


//--------------------- .text._Z17thread_divergencev --------------------------
	.section	.text._Z17thread_divergencev,"ax",@progbits
	.align	128
        .global         _Z17thread_divergencev
        .type           _Z17thread_divergencev,@function
        .size           _Z17thread_divergencev,(.L_x_1 - _Z17thread_divergencev)
        .other          _Z17thread_divergencev,@"STO_CUDA_ENTRY STV_DEFAULT"
_Z17thread_divergencev:
.text._Z17thread_divergencev:
[----:B------:R-:W-:Y:S01]  /*0000*/  LDC R1, c[0x0][0x37c] ;  /* 0x0000df00ff017b82 */ /* 0x000fe20000000800 */
[----:B------:R-:W-:Y:S05]  /*0010*/  EXIT ;  /* 0x000000000000794d */ /* 0x000fea0003800000 */
.L_x_0:
[----:B------:R-:W-:-:S00]  /*0020*/  BRA `(.L_x_0) ;  /* 0xfffffffc00fc7947 */ /* 0x000fc0000383ffff */
[----:B------:R-:W-:-:S00]  /*0030*/  NOP ;  /* 0x0000000000007918 */ /* 0x000fc00000000000 */
        /* <DEDUP_REMOVED lines=12> */
.L_x_1:


//--------------------- .nv.shared.reserved.0     --------------------------
	.section	.nv.shared.reserved.0,"aw",@nobits
	.weak		__nv_reservedSMEM_offset_0_alias
	.size		__nv_reservedSMEM_offset_0_alias, 0, 64
	.other		__nv_reservedSMEM_offset_0_alias,@"STO_CUDA_RESERVED_SHARED STV_DEFAULT"
__nv_reservedSMEM_offset_0_alias:
	.zero		0
	.zero		64


//--------------------- .nv.constant0._Z17thread_divergencev --------------------------
	.section	.nv.constant0._Z17thread_divergencev,"a",@progbits
	.sectionflags	@""
	.align	4
.nv.constant0._Z17thread_divergencev:
	.zero		896


//--------------------- SYMBOLS --------------------------

	.type		.nv.reservedSmem.offset0,@object
	.size		.nv.reservedSmem.offset0,0x4
